//
// Generated by NVIDIA NVVM Compiler
//
// Compiler Build ID: CL-36424714
// Cuda compilation tools, release 13.0, V13.0.88
// Based on NVVM 20.0.0
//

.version 9.0
.target sm_100
.address_size 64

	// .globl	_Z16vectorArithmeticPfPKfS1_fi

.visible .entry _Z16vectorArithmeticPfPKfS1_fi(
	.param .u64 .ptr .align 1 _Z16vectorArithmeticPfPKfS1_fi_param_0,
	.param .u64 .ptr .align 1 _Z16vectorArithmeticPfPKfS1_fi_param_1,
	.param .u64 .ptr .align 1 _Z16vectorArithmeticPfPKfS1_fi_param_2,
	.param .f32 _Z16vectorArithmeticPfPKfS1_fi_param_3,
	.param .u32 _Z16vectorArithmeticPfPKfS1_fi_param_4
)
{
	.reg .pred 	%p<2>;
	.reg .b32 	%r<6>;
	.reg .b32 	%f<5>;
	.reg .b64 	%rd<11>;

	ld.param.u64 	%rd1, [_Z16vectorArithmeticPfPKfS1_fi_param_0];
	ld.param.u64 	%rd2, [_Z16vectorArithmeticPfPKfS1_fi_param_1];
	ld.param.u64 	%rd3, [_Z16vectorArithmeticPfPKfS1_fi_param_2];
	ld.param.f32 	%f1, [_Z16vectorArithmeticPfPKfS1_fi_param_3];
	ld.param.u32 	%r2, [_Z16vectorArithmeticPfPKfS1_fi_param_4];
	mov.u32 	%r3, %tid.x;
	mov.u32 	%r4, %ctaid.x;
	mov.u32 	%r5, %ntid.x;
	mad.lo.s32 	%r1, %r4, %r5, %r3;
	setp.ge.s32 	%p1, %r1, %r2;
	@%p1 bra 	$L__BB0_2;
	cvta.to.global.u64 	%rd4, %rd2;
	cvta.to.global.u64 	%rd5, %rd3;
	cvta.to.global.u64 	%rd6, %rd1;
	mul.wide.s32 	%rd7, %r1, 4;
	add.s64 	%rd8, %rd4, %rd7;
	ld.global.f32 	%f2, [%rd8];
	add.s64 	%rd9, %rd5, %rd7;
	ld.global.f32 	%f3, [%rd9];
	fma.rn.f32 	%f4, %f1, %f2, %f3;
	add.s64 	%rd10, %rd6, %rd7;
	st.global.f32 	[%rd10], %f4;
$L__BB0_2:
	ret;

}


// ===== COMPILED SASS (sm_100) =====

	.target	sm_100

	.elftype	@"ET_EXEC"


//--------------------- .note.nv.tkinfo           --------------------------
	.section	.note.nv.tkinfo,"",@"SHT_NOTE"
	.sectionflags	@"SHF_NOTE_NV_TKINFO"
	.tkinfo
        /*0018*/ 	.word	0x00000002
        /*0030*/ 	.string	""
        /*0030*/ 	.string	"ptxas"
        /*0030*/ 	.string	"Cuda compilation tools, release 13.0, V13.0.88"
        /*0030*/ 	.string	"Build cuda_13.0.r13.0/compiler.36424714_0"
        /*0030*/ 	.string	"-arch sm_100 -m 64 "



//--------------------- .note.nv.cuinfo           --------------------------
	.section	.note.nv.cuinfo,"",@"SHT_NOTE"
	.sectionflags	@"SHF_NOTE_NV_CUINFO"
        /*0018*/ 	.short	0x0002
        /*001a*/ 	.short	0x0064
        /*001c*/ 	.short	0x0082
	.zero		2


//--------------------- .nv.info                  --------------------------
	.section	.nv.info,"",@"SHT_CUDA_INFO"
	.align	4


	//----- nvinfo : EIATTR_REGCOUNT
	.align		4
        /*0000*/ 	.byte	0x04, 0x2f
        /*0002*/ 	.short	(.L_1 - .L_0)
	.align		4
.L_0:
        /*0004*/ 	.word	index@(_Z16vectorArithmeticPfPKfS1_fi)
        /*0008*/ 	.word	0x0000000c


	//----- nvinfo : EIATTR_FRAME_SIZE
	.align		4
.L_1:
        /*000c*/ 	.byte	0x04, 0x11
        /*000e*/ 	.short	(.L_3 - .L_2)
	.align		4
.L_2:
        /*0010*/ 	.word	index@(_Z16vectorArithmeticPfPKfS1_fi)
        /*0014*/ 	.word	0x00000000


	//----- nvinfo : EIATTR_MIN_STACK_SIZE
	.align		4
.L_3:
        /*0018*/ 	.byte	0x04, 0x12
        /*001a*/ 	.short	(.L_5 - .L_4)
	.align		4
.L_4:
        /*001c*/ 	.word	index@(_Z16vectorArithmeticPfPKfS1_fi)
        /*0020*/ 	.word	0x00000000
.L_5:


//--------------------- .nv.compat                --------------------------
	.section	.nv.compat,"",@"SHT_CUDA_COMPAT_INFO"
	.align	4
        /*0000*/ 	.byte	0x02, 0x09, 0x00, 0x00, 0x02, 0x02, 0x01, 0x00, 0x02, 0x05, 0x05, 0x00, 0x03, 0x07, 0x01, 0x01
        /*0010*/ 	.byte	0x02, 0x03, 0x00, 0x00, 0x02, 0x06, 0x01, 0x00, 0x04, 0x0b, 0x08, 0x00, 0x09, 0x00, 0x00, 0x00
        /*0020*/ 	.byte	0x00, 0x00, 0x00, 0x00


//--------------------- .nv.info._Z16vectorArithmeticPfPKfS1_fi --------------------------
	.section	.nv.info._Z16vectorArithmeticPfPKfS1_fi,"",@"SHT_CUDA_INFO"
	.sectionflags	@""
	.align	4


	//----- nvinfo : EIATTR_CUDA_API_VERSION
	.align		4
        /*0000*/ 	.byte	0x04, 0x37
        /*0002*/ 	.short	(.L_7 - .L_6)
.L_6:
        /*0004*/ 	.word	0x00000082


	//----- nvinfo : EIATTR_KPARAM_INFO
	.align		4
.L_7:
        /*0008*/ 	.byte	0x04, 0x17
        /*000a*/ 	.short	(.L_9 - .L_8)
.L_8:
        /*000c*/ 	.word	0x00000000
        /*0010*/ 	.short	0x0004
        /*0012*/ 	.short	0x001c
        /*0014*/ 	.byte	0x00, 0xf0, 0x11, 0x00


	//----- nvinfo : EIATTR_KPARAM_INFO
	.align		4
.L_9:
        /*0018*/ 	.byte	0x04, 0x17
        /*001a*/ 	.short	(.L_11 - .L_10)
.L_10:
        /*001c*/ 	.word	0x00000000
        /*0020*/ 	.short	0x0003
        /*0022*/ 	.short	0x0018
        /*0024*/ 	.byte	0x00, 0xf0, 0x11, 0x00


	//----- nvinfo : EIATTR_KPARAM_INFO
	.align		4
.L_11:
        /*0028*/ 	.byte	0x04, 0x17
        /*002a*/ 	.short	(.L_13 - .L_12)
.L_12:
        /*002c*/ 	.word	0x00000000
        /*0030*/ 	.short	0x0002
        /*0032*/ 	.short	0x0010
        /*0034*/ 	.byte	0x00, 0xf5, 0x21, 0x00


	//----- nvinfo : EIATTR_KPARAM_INFO
	.align		4
.L_13:
        /*0038*/ 	.byte	0x04, 0x17
        /*003a*/ 	.short	(.L_15 - .L_14)
.L_14:
        /*003c*/ 	.word	0x00000000
        /*0040*/ 	.short	0x0001
        /*0042*/ 	.short	0x0008
        /*0044*/ 	.byte	0x00, 0xf5, 0x21, 0x00


	//----- nvinfo : EIATTR_KPARAM_INFO
	.align		4
.L_15:
        /*0048*/ 	.byte	0x04, 0x17
        /*004a*/ 	.short	(.L_17 - .L_16)
.L_16:
        /*004c*/ 	.word	0x00000000
        /*0050*/ 	.short	0x0000
        /*0052*/ 	.short	0x0000
        /*0054*/ 	.byte	0x00, 0xf5, 0x21, 0x00


	//----- nvinfo : EIATTR_SPARSE_MMA_MASK
	.align		4
.L_17:
        /*0058*/ 	.byte	0x03, 0x50
        /*005a*/ 	.short	0x0000


	//----- nvinfo : EIATTR_MAXREG_COUNT
	.align		4
        /*005c*/ 	.byte	0x03, 0x1b
        /*005e*/ 	.short	0x00ff


	//----- nvinfo : EIATTR_MERCURY_ISA_VERSION
	.align		4
        /*0060*/ 	.byte	0x03, 0x5f
        /*0062*/ 	.short	0x0101


	//----- nvinfo : EIATTR_VRC_CTA_INIT_COUNT
	.align		4
        /*0064*/ 	.byte	0x02, 0x4a
	.zero		1
	.zero		1


	//----- nvinfo : EIATTR_EXIT_INSTR_OFFSETS
	.align		4
        /*0068*/ 	.byte	0x04, 0x1c
        /*006a*/ 	.short	(.L_19 - .L_18)


	//   ....[0]....
.L_18:
        /*006c*/ 	.word	0x00000070


	//   ....[1]....
        /*0070*/ 	.word	0x00000140


	//----- nvinfo : EIATTR_CBANK_PARAM_SIZE
	.align		4
.L_19:
        /*0074*/ 	.byte	0x03, 0x19
        /*0076*/ 	.short	0x0020


	//----- nvinfo : EIATTR_PARAM_CBANK
	.align		4
        /*0078*/ 	.byte	0x04, 0x0a
        /*007a*/ 	.short	(.L_21 - .L_20)
	.align		4
.L_20:
        /*007c*/ 	.word	index@(.nv.constant0._Z16vectorArithmeticPfPKfS1_fi)
        /*0080*/ 	.short	0x0380
        /*0082*/ 	.short	0x0020


	//----- nvinfo : EIATTR_SW_WAR
	.align		4
.L_21:
        /*0084*/ 	.byte	0x04, 0x36
        /*0086*/ 	.short	(.L_23 - .L_22)
.L_22:
        /*0088*/ 	.word	0x00000008
.L_23:


//--------------------- .nv.callgraph             --------------------------
	.section	.nv.callgraph,"",@"SHT_CUDA_CALLGRAPH"
	.align	4
	.sectionentsize	8
	.align		4
        /*0000*/ 	.word	0x00000000
	.align		4
        /*0004*/ 	.word	0xffffffff
	.align		4
        /*0008*/ 	.word	0x00000000
	.align		4
        /*000c*/ 	.word	0xfffffffe
	.align		4
        /*0010*/ 	.word	0x00000000
	.align		4
        /*0014*/ 	.word	0xfffffffd
	.align		4
        /*0018*/ 	.word	0x00000000
	.align		4
        /*001c*/ 	.word	0xfffffffc


//--------------------- .text._Z16vectorArithmeticPfPKfS1_fi --------------------------
	.section	.text._Z16vectorArithmeticPfPKfS1_fi,"ax",@progbits
	.align	128
        .global         _Z16vectorArithmeticPfPKfS1_fi
        .type           _Z16vectorArithmeticPfPKfS1_fi,@function
        .size           _Z16vectorArithmeticPfPKfS1_fi,(.L_x_1 - _Z16vectorArithmeticPfPKfS1_fi)
        .other          _Z16vectorArithmeticPfPKfS1_fi,@"STO_CUDA_ENTRY STV_DEFAULT"
_Z16vectorArithmeticPfPKfS1_fi:
.text._Z16vectorArithmeticPfPKfS1_fi:
[----:B------:R-:W-:Y:S01]  /*0000*/  LDC R1, c[0x0][0x37c] ;  /* 0x0000df00ff017b82 */ /* 0x000fe20000000800 */
[----:B------:R-:W0:Y:S07]  /*0010*/  S2R R9, SR_TID.X ;  /* 0x0000000000097919 */ /* 0x000e2e0000002100 */
[----:B------:R-:W0:Y:S01]  /*0020*/  S2UR UR4, SR_CTAID.X ;  /* 0x00000000000479c3 */ /* 0x000e220000002500 */
[----:B------:R-:W1:Y:S07]  /*0030*/  LDCU UR5, c[0x0][0x39c] ;  /* 0x00007380ff0577ac */ /* 0x000e6e0008000800 */
[----:B------:R-:W0:Y:S02]  /*0040*/  LDC R0, c[0x0][0x360] ;  /* 0x0000d800ff007b82 */ /* 0x000e240000000800 */
[----:B0-----:R-:W-:-:S05]  /*0050*/  IMAD R9, R0, UR4, R9 ;  /* 0x0000000400097c24 */ /* 0x001fca000f8e0209 */
[----:B-1----:R-:W-:-:S13]  /*0060*/  ISETP.GE.AND P0, PT, R9, UR5, PT ;  /* 0x0000000509007c0c */ /* 0x002fda000bf06270 */
[----:B------:R-:W-:Y:S05]  /*0070*/  @P0 EXIT ;  /* 0x000000000000094d */ /* 0x000fea0003800000 */
[----:B------:R-:W0:Y:S01]  /*0080*/  LDC.64 R2, c[0x0][0x388] ;  /* 0x0000e200ff027b82 */ /* 0x000e220000000a00 */
[----:B------:R-:W1:Y:S01]  /*0090*/  LDCU.64 UR4, c[0x0][0x358] ;  /* 0x00006b00ff0477ac */ /* 0x000e620008000a00 */
[----:B------:R-:W2:Y:S06]  /*00a0*/  LDCU UR6, c[0x0][0x398] ;  /* 0x00007300ff0677ac */ /* 0x000eac0008000800 */
[----:B------:R-:W3:Y:S08]  /*00b0*/  LDC.64 R4, c[0x0][0x390] ;  /* 0x0000e400ff047b82 */ /* 0x000ef00000000a00 */
[----:B------:R-:W4:Y:S01]  /*00c0*/  LDC.64 R6, c[0x0][0x380] ;  /* 0x0000e000ff067b82 */ /* 0x000f220000000a00 */
[----:B0-----:R-:W-:-:S06]  /*00d0*/  IMAD.WIDE R2, R9, 0x4, R2 ;  /* 0x0000000409027825 */ /* 0x001fcc00078e0202 */
[----:B-1----:R-:W2:Y:S01]  /*00e0*/  LDG.E R2, desc[UR4][R2.64] ;  /* 0x0000000402027981 */ /* 0x002ea2000c1e1900 */
[----:B---3--:R-:W-:-:S06]  /*00f0*/  IMAD.WIDE R4, R9, 0x4, R4 ;  /* 0x0000000409047825 */ /* 0x008fcc00078e0204 */
[----:B------:R-:W2:Y:S01]  /*0100*/  LDG.E R5, desc[UR4][R4.64] ;  /* 0x0000000404057981 */ /* 0x000ea2000c1e1900 */
[----:B----4-:R-:W-:-:S04]  /*0110*/  IMAD.WIDE R6, R9, 0x4, R6 ;  /* 0x0000000409067825 */ /* 0x010fc800078e0206 */
[----:B--2---:R-:W-:-:S05]  /*0120*/  FFMA R9, R2, UR6, R5 ;  /* 0x0000000602097c23 */ /* 0x004fca0008000005 */
[----:B------:R-:W-:Y:S01]  /*0130*/  STG.E desc[UR4][R6.64], R9 ;  /* 0x0000000906007986 */ /* 0x000fe2000c101904 */
[----:B------:R-:W-:Y:S05]  /*0140*/  EXIT ;  /* 0x000000000000794d */ /* 0x000fea0003800000 */
.L_x_0:
[----:B------:R-:W-:-:S00]  /*0150*/  BRA `(.L_x_0) ;  /* 0xfffffffc00fc7947 */ /* 0x000fc0000383ffff */
[----:B------:R-:W-:-:S00]  /*0160*/  NOP ;  /* 0x0000000000007918 */ /* 0x000fc00000000000 */
        /* <DEDUP_REMOVED lines=9> */
.L_x_1:


//--------------------- .nv.shared.reserved.0     --------------------------
	.section	.nv.shared.reserved.0,"aw",@nobits
	.weak		__nv_reservedSMEM_offset_0_alias
	.size		__nv_reservedSMEM_offset_0_alias, 0, 64
	.other		__nv_reservedSMEM_offset_0_alias,@"STO_CUDA_RESERVED_SHARED STV_DEFAULT"
__nv_reservedSMEM_offset_0_alias:
	.zero		0
	.zero		64


//--------------------- .nv.constant0._Z16vectorArithmeticPfPKfS1_fi --------------------------
	.section	.nv.constant0._Z16vectorArithmeticPfPKfS1_fi,"a",@progbits
	.sectionflags	@""
	.align	4
.nv.constant0._Z16vectorArithmeticPfPKfS1_fi:
	.zero		928


//--------------------- SYMBOLS --------------------------

	.type		.nv.reservedSmem.offset0,@object
	.size		.nv.reservedSmem.offset0,0x4
